	.headerflags	@"EF_CUDA_TEXMODE_UNIFIED EF_CUDA_64BIT_ADDRESS EF_CUDA_ACCELERATORS EF_CUDA_SM90 EF_CUDA_VIRTUAL_SM(EF_CUDA_SM90)"
	.elftype	@"ET_EXEC"


//--------------------- .nv.info                  --------------------------
	.section	.nv.info,"",@"SHT_CUDA_INFO"
	.align	4


	//----- nvinfo : EIATTR_REGCOUNT
	.align		4
        /*0000*/ 	.byte	0x04, 0x2f
        /*0002*/ 	.short	(.L_3 - .L_2)
	.align		4
.L_2:
        /*0004*/ 	.word	index@(triton_poi_fused__native_batch_norm_legit_no_training_relu_20)
        /*0008*/ 	.word	0x00000016


	//----- nvinfo : EIATTR_MIN_STACK_SIZE
	.align		4
.L_3:
        /*000c*/ 	.byte	0x04, 0x12
        /*000e*/ 	.short	(.L_5 - .L_4)
	.align		4
.L_4:
        /*0010*/ 	.word	index@(triton_poi_fused__native_batch_norm_legit_no_training_relu_20)
        /*0014*/ 	.word	0x00000000


	//----- nvinfo : EIATTR_FRAME_SIZE
	.align		4
.L_5:
        /*0018*/ 	.byte	0x04, 0x11
        /*001a*/ 	.short	(.L_7 - .L_6)
	.align		4
.L_6:
        /*001c*/ 	.word	index@(triton_poi_fused__native_batch_norm_legit_no_training_relu_20)
        /*0020*/ 	.word	0x00000000


	//----- nvinfo : EIATTR_MIN_STACK_SIZE
	.align		4
.L_7:
        /*0024*/ 	.byte	0x04, 0x12
        /*0026*/ 	.short	(.L_9 - .L_8)
	.align		4
.L_8:
        /*0028*/ 	.word	index@(triton_poi_fused__native_batch_norm_legit_no_training_relu_20)
        /*002c*/ 	.word	0x00000000
.L_9:


//--------------------- .nv.info.triton_poi_fused__native_batch_norm_legit_no_training_relu_20 --------------------------
	.section	.nv.info.triton_poi_fused__native_batch_norm_legit_no_training_relu_20,"",@"SHT_CUDA_INFO"
	.sectionflags	@""
	.align	4


	//----- nvinfo : EIATTR_CUDA_API_VERSION
	.align		4
        /*0000*/ 	.byte	0x04, 0x37
        /*0002*/ 	.short	(.L_11 - .L_10)
.L_10:
        /*0004*/ 	.word	0x0000007c


	//----- nvinfo : EIATTR_KPARAM_INFO
	.align		4
.L_11:
        /*0008*/ 	.byte	0x04, 0x17
        /*000a*/ 	.short	(.L_13 - .L_12)
.L_12:
        /*000c*/ 	.word	0x00000000
        /*0010*/ 	.short	0x0006
        /*0012*/ 	.short	0x0030
        /*0014*/ 	.byte	0x00, 0xf0, 0x11, 0x00


	//----- nvinfo : EIATTR_KPARAM_INFO
	.align		4
.L_13:
        /*0018*/ 	.byte	0x04, 0x17
        /*001a*/ 	.short	(.L_15 - .L_14)
.L_14:
        /*001c*/ 	.word	0x00000000
        /*0020*/ 	.short	0x0005
        /*0022*/ 	.short	0x0028
        /*0024*/ 	.byte	0x00, 0xf4, 0x21, 0x00


	//----- nvinfo : EIATTR_KPARAM_INFO
	.align		4
.L_15:
        /*0028*/ 	.byte	0x04, 0x17
        /*002a*/ 	.short	(.L_17 - .L_16)
.L_16:
        /*002c*/ 	.word	0x00000000
        /*0030*/ 	.short	0x0004
        /*0032*/ 	.short	0x0020
        /*0034*/ 	.byte	0x00, 0xf4, 0x21, 0x00


	//----- nvinfo : EIATTR_KPARAM_INFO
	.align		4
.L_17:
        /*0038*/ 	.byte	0x04, 0x17
        /*003a*/ 	.short	(.L_19 - .L_18)
.L_18:
        /*003c*/ 	.word	0x00000000
        /*0040*/ 	.short	0x0003
        /*0042*/ 	.short	0x0018
        /*0044*/ 	.byte	0x00, 0xf4, 0x21, 0x00


	//----- nvinfo : EIATTR_KPARAM_INFO
	.align		4
.L_19:
        /*0048*/ 	.byte	0x04, 0x17
        /*004a*/ 	.short	(.L_21 - .L_20)
.L_20:
        /*004c*/ 	.word	0x00000000
        /*0050*/ 	.short	0x0002
        /*0052*/ 	.short	0x0010
        /*0054*/ 	.byte	0x00, 0xf4, 0x21, 0x00


	//----- nvinfo : EIATTR_KPARAM_INFO
	.align		4
.L_21:
        /*0058*/ 	.byte	0x04, 0x17
        /*005a*/ 	.short	(.L_23 - .L_22)
.L_22:
        /*005c*/ 	.word	0x00000000
        /*0060*/ 	.short	0x0001
        /*0062*/ 	.short	0x0008
        /*0064*/ 	.byte	0x00, 0xf4, 0x21, 0x00


	//----- nvinfo : EIATTR_KPARAM_INFO
	.align		4
.L_23:
        /*0068*/ 	.byte	0x04, 0x17
        /*006a*/ 	.short	(.L_25 - .L_24)
.L_24:
        /*006c*/ 	.word	0x00000000
        /*0070*/ 	.short	0x0000
        /*0072*/ 	.short	0x0000
        /*0074*/ 	.byte	0x00, 0xf4, 0x21, 0x00


	//----- nvinfo : EIATTR_SPARSE_MMA_MASK
	.align		4
.L_25:
        /*0078*/ 	.byte	0x03, 0x50
        /*007a*/ 	.short	0x0000


	//----- nvinfo : EIATTR_MAXREG_COUNT
	.align		4
        /*007c*/ 	.byte	0x03, 0x1b
        /*007e*/ 	.short	0x00ff


	//----- nvinfo : EIATTR_EXIT_INSTR_OFFSETS
	.align		4
        /*0080*/ 	.byte	0x04, 0x1c
        /*0082*/ 	.short	(.L_27 - .L_26)


	//   ....[0]....
.L_26:
        /*0084*/ 	.word	0x00000420


	//   ....[1]....
        /*0088*/ 	.word	0x00000440


	//----- nvinfo : EIATTR_REQNTID
	.align		4
.L_27:
        /*008c*/ 	.byte	0x04, 0x10
        /*008e*/ 	.short	(.L_29 - .L_28)
.L_28:
        /*0090*/ 	.word	0x00000100
        /*0094*/ 	.word	0x00000001
        /*0098*/ 	.word	0x00000001


	//----- nvinfo : EIATTR_CBANK_PARAM_SIZE
	.align		4
.L_29:
        /*009c*/ 	.byte	0x03, 0x19
        /*009e*/ 	.short	0x0034


	//----- nvinfo : EIATTR_PARAM_CBANK
	.align		4
        /*00a0*/ 	.byte	0x04, 0x0a
        /*00a2*/ 	.short	(.L_31 - .L_30)
	.align		4
.L_30:
        /*00a4*/ 	.word	index@(.nv.constant0.triton_poi_fused__native_batch_norm_legit_no_training_relu_20)
        /*00a8*/ 	.short	0x0210
        /*00aa*/ 	.short	0x0034


	//----- nvinfo : EIATTR_SW_WAR
	.align		4
.L_31:
        /*00ac*/ 	.byte	0x04, 0x36
        /*00ae*/ 	.short	(.L_33 - .L_32)
.L_32:
        /*00b0*/ 	.word	0x00000008
.L_33:


//--------------------- .nv.callgraph             --------------------------
	.section	.nv.callgraph,"",@"SHT_CUDA_CALLGRAPH"
	.align	4
	.sectionentsize	8
	.align		4
        /*0000*/ 	.word	0x00000000
	.align		4
        /*0004*/ 	.word	0xffffffff
	.align		4
        /*0008*/ 	.word	0x00000000
	.align		4
        /*000c*/ 	.word	0xfffffffe
	.align		4
        /*0010*/ 	.word	0x00000000
	.align		4
        /*0014*/ 	.word	0xfffffffd
	.align		4
        /*0018*/ 	.word	0x00000000
	.align		4
        /*001c*/ 	.word	0xfffffffc


//--------------------- .nv.constant4             --------------------------
	.section	.nv.constant4,"a",@progbits
	.align	8
	.align		8
.nv.constant4:
        /*0000*/ 	.dword	_$_str
	.align		8
        /*0008*/ 	.dword	_$_str_$_2


//--------------------- .text.triton_poi_fused__native_batch_norm_legit_no_training_relu_20 --------------------------
	.section	.text.triton_poi_fused__native_batch_norm_legit_no_training_relu_20,"ax",@progbits
	.align	128
        .global         triton_poi_fused__native_batch_norm_legit_no_training_relu_20
        .type           triton_poi_fused__native_batch_norm_legit_no_training_relu_20,@function
        .size           triton_poi_fused__native_batch_norm_legit_no_training_relu_20,(.L_x_1 - triton_poi_fused__native_batch_norm_legit_no_training_relu_20)
        .other          triton_poi_fused__native_batch_norm_legit_no_training_relu_20,@"STO_CUDA_ENTRY STV_DEFAULT"
triton_poi_fused__native_batch_norm_legit_no_training_relu_20:
.text.triton_poi_fused__native_batch_norm_legit_no_training_relu_20:
[----:B------:R-:W0:Y:S01]  /*0000*/  LDC R1, c[0x0][0x28] ;  /* 0x00000a00ff017b82 */ /* 0x000e220000000800 */
[----:B------:R-:W1:Y:S07]  /*0010*/  S2R R0, SR_TID.X ;  /* 0x0000000000007919 */ /* 0x000e6e0000002100 */
[----:B------:R-:W2:Y:S01]  /*0020*/  LDC.64 R8, c[0x0][0x220] ;  /* 0x00008800ff087b82 */ /* 0x000ea20000000a00 */
[----:B------:R-:W-:Y:S01]  /*0030*/  ULDC.64 UR4, c[0x0][0x208] ;  /* 0x0000820000047ab9 */ /* 0x000fe20000000a00 */
[----:B------:R-:W3:Y:S06]  /*0040*/  S2R R5, SR_CTAID.X ;  /* 0x0000000000057919 */ /* 0x000eec0000002500 */
[----:B------:R-:W4:Y:S08]  /*0050*/  LDC.64 R12, c[0x0][0x210] ;  /* 0x00008400ff0c7b82 */ /* 0x000f300000000a00 */
[----:B------:R-:W5:Y:S08]  /*0060*/  LDC.64 R14, c[0x0][0x218] ;  /* 0x00008600ff0e7b82 */ /* 0x000f700000000a00 */
[----:B------:R-:W5:Y:S01]  /*0070*/  LDC.64 R16, c[0x0][0x228] ;  /* 0x00008a00ff107b82 */ /* 0x000f620000000a00 */
[----:B-1----:R-:W-:-:S07]  /*0080*/  SHF.L.U32 R0, R0, 0x1, RZ ;  /* 0x0000000100007819 */ /* 0x002fce00000006ff */
[----:B------:R-:W1:Y:S01]  /*0090*/  LDC.64 R18, c[0x0][0x230] ;  /* 0x00008c00ff127b82 */ /* 0x000e620000000a00 */
[----:B---3--:R-:W-:Y:S02]  /*00a0*/  SHF.R.S32.HI R3, RZ, 0x16, R5 ;  /* 0x00000016ff037819 */ /* 0x008fe40000011405 */
[----:B------:R-:W-:Y:S02]  /*00b0*/  LOP3.LUT R0, R0, 0x1fe, RZ, 0xc0, !PT ;  /* 0x000001fe00007812 */ /* 0x000fe400078ec0ff */
[----:B------:R-:W-:Y:S02]  /*00c0*/  SGXT R3, R3, 0x1 ;  /* 0x000000010303781a */ /* 0x000fe40000000200 */
[----:B------:R-:W-:-:S04]  /*00d0*/  LEA R0, R5, R0, 0x9 ;  /* 0x0000000005007211 */ /* 0x000fc800078e48ff */
[----:B------:R-:W-:Y:S02]  /*00e0*/  LEA.HI R3, R3, R0, RZ, 0x5 ;  /* 0x0000000003037211 */ /* 0x000fe400078f28ff */
[----:B------:R-:W-:Y:S02]  /*00f0*/  ISETP.GE.AND P0, PT, R0, 0x74480, PT ;  /* 0x000744800000780c */ /* 0x000fe40003f06270 */
[----:B------:R-:W-:-:S04]  /*0100*/  LOP3.LUT R3, R3, 0xffffffe0, RZ, 0xc0, !PT ;  /* 0xffffffe003037812 */ /* 0x000fc800078ec0ff */
[----:B------:R-:W-:Y:S02]  /*0110*/  IADD3 R11, R0, -R3, RZ ;  /* 0x80000003000b7210 */ /* 0x000fe40007ffe0ff */
[----:B------:R-:W-:-:S03]  /*0120*/  CS2R R2, SRZ ;  /* 0x0000000000027805 */ /* 0x000fc6000001ff00 */
[----:B--2---:R-:W-:-:S05]  /*0130*/  IMAD.WIDE R8, R11, 0x4, R8 ;  /* 0x000000040b087825 */ /* 0x004fca00078e0208 */
[----:B------:R2:W3:Y:S01]  /*0140*/  @!P0 LDG.E.EL.64 R2, desc[UR4][R8.64] ;  /* 0x0000000408028981 */ /* 0x0004e2000c2e1b00 */
[----:B------:R-:W-:Y:S02]  /*0150*/  CS2R R4, SRZ ;  /* 0x0000000000047805 */ /* 0x000fe4000001ff00 */
[----:B------:R-:W-:Y:S01]  /*0160*/  CS2R R6, SRZ ;  /* 0x0000000000067805 */ /* 0x000fe2000001ff00 */
[----:B----4-:R-:W-:-:S04]  /*0170*/  IMAD.WIDE R12, R0, 0x4, R12 ;  /* 0x00000004000c7825 */ /* 0x010fc800078e020c */
[C---:B-----5:R-:W-:Y:S01]  /*0180*/  IMAD.WIDE R14, R11.reuse, 0x4, R14 ;  /* 0x000000040b0e7825 */ /* 0x060fe200078e020e */
[----:B------:R-:W4:Y:S01]  /*0190*/  @!P0 LDG.E.64 R4, desc[UR4][R12.64] ;  /* 0x000000040c048981 */ /* 0x000f22000c1e1b00 */
[----:B--2---:R-:W-:Y:S02]  /*01a0*/  CS2R R8, SRZ ;  /* 0x0000000000087805 */ /* 0x004fe4000001ff00 */
[C---:B0-----:R-:W-:Y:S01]  /*01b0*/  IMAD.WIDE R16, R11.reuse, 0x4, R16 ;  /* 0x000000040b107825 */ /* 0x041fe200078e0210 */
[----:B------:R0:W4:Y:S03]  /*01c0*/  @!P0 LDG.E.EL.64 R6, desc[UR4][R14.64] ;  /* 0x000000040e068981 */ /* 0x000126000c2e1b00 */
[----:B-1----:R-:W-:Y:S01]  /*01d0*/  IMAD.WIDE R18, R11, 0x4, R18 ;  /* 0x000000040b127825 */ /* 0x002fe200078e0212 */
[----:B------:R-:W-:-:S04]  /*01e0*/  CS2R R10, SRZ ;  /* 0x00000000000a7805 */ /* 0x000fc8000001ff00 */
[----:B------:R-:W2:Y:S04]  /*01f0*/  @!P0 LDG.E.EL.64 R8, desc[UR4][R18.64] ;  /* 0x0000000412088981 */ /* 0x000ea8000c2e1b00 */
[----:B------:R-:W2:Y:S01]  /*0200*/  @!P0 LDG.E.EL.64 R10, desc[UR4][R16.64] ;  /* 0x00000004100a8981 */ /* 0x000ea2000c2e1b00 */
[----:B0-----:R-:W-:Y:S01]  /*0210*/  HFMA2.MMA R14, -RZ, RZ, 1.625, 0 ;  /* 0x3e800000ff0e7435 */ /* 0x001fe200000001ff */
[----:B---3--:R-:W-:Y:S01]  /*0220*/  FADD R2, R2, 0.0010000000474974513054 ;  /* 0x3a83126f02027421 */ /* 0x008fe20000000000 */
[----:B------:R-:W-:-:S03]  /*0230*/  FADD R3, R3, 0.0010000000474974513054 ;  /* 0x3a83126f03037421 */ /* 0x000fc60000000000 */
[----:B------:R-:W0:Y:S08]  /*0240*/  MUFU.SQRT R12, R2 ;  /* 0x00000002000c7308 */ /* 0x000e300000002000 */
[----:B------:R1:W3:Y:S01]  /*0250*/  MUFU.SQRT R13, R3 ;  /* 0x00000003000d7308 */ /* 0x0002e20000002000 */
[C---:B0-----:R-:W-:Y:S02]  /*0260*/  FSETP.GT.AND P1, PT, R12.reuse, 8.50705917302346158658e+37, PT ;  /* 0x7e8000000c00780b */ /* 0x041fe40003f24000 */
[----:B------:R-:W-:Y:S01]  /*0270*/  FSETP.GEU.AND P3, PT, R12, 1.175494350822287508e-38, PT ;  /* 0x008000000c00780b */ /* 0x000fe20003f6e000 */
[----:B-1----:R-:W0:Y:S01]  /*0280*/  LDC.64 R2, c[0x0][0x238] ;  /* 0x00008e00ff027b82 */ /* 0x002e220000000a00 */
[----:B---3--:R-:W-:-:S02]  /*0290*/  FSETP.GT.AND P2, PT, R13, 8.50705917302346158658e+37, PT ;  /* 0x7e8000000d00780b */ /* 0x008fc40003f44000 */
[----:B------:R-:W-:-:S07]  /*02a0*/  FSETP.GEU.AND P4, PT, R13, 1.175494350822287508e-38, PT ;  /* 0x008000000d00780b */ /* 0x000fce0003f8e000 */
[----:B------:R-:W-:-:S04]  /*02b0*/  @P1 FMUL R12, R12, 0.25 ;  /* 0x3e8000000c0c1820 */ /* 0x000fc80000400000 */
[----:B------:R-:W-:Y:S01]  /*02c0*/  @!P3 FMUL R12, R12, 16777216 ;  /* 0x4b8000000c0cb820 */ /* 0x000fe20000400000 */
[----:B------:R-:W-:-:S04]  /*02d0*/  @P2 FMUL R13, R13, 0.25 ;  /* 0x3e8000000d0d2820 */ /* 0x000fc80000400000 */
[----:B------:R-:W-:Y:S01]  /*02e0*/  @!P4 FMUL R13, R13, 16777216 ;  /* 0x4b8000000d0dc820 */ /* 0x000fe20000400000 */
[----:B------:R-:W1:Y:S01]  /*02f0*/  MUFU.RCP R12, R12 ;  /* 0x0000000c000c7308 */ /* 0x000e620000001000 */
[----:B------:R-:W-:-:S07]  /*0300*/  FSEL R15, R14, 1, P1 ;  /* 0x3f8000000e0f7808 */ /* 0x000fce0000800000 */
[----:B------:R-:W3:Y:S01]  /*0310*/  MUFU.RCP R13, R13 ;  /* 0x0000000d000d7308 */ /* 0x000ee20000001000 */
[----:B------:R-:W-:Y:S01]  /*0320*/  FSEL R14, R14, 1, P2 ;  /* 0x3f8000000e0e7808 */ /* 0x000fe20001000000 */
[----:B------:R-:W-:-:S04]  /*0330*/  @!P3 FMUL R15, R15, 16777216 ;  /* 0x4b8000000f0fb820 */ /* 0x000fc80000400000 */
[----:B------:R-:W-:Y:S01]  /*0340*/  @!P4 FMUL R14, R14, 16777216 ;  /* 0x4b8000000e0ec820 */ /* 0x000fe20000400000 */
[----:B----4-:R-:W-:Y:S01]  /*0350*/  FADD R5, -R7, R5 ;  /* 0x0000000507057221 */ /* 0x010fe20000000100 */
[----:B------:R-:W-:Y:S01]  /*0360*/  FADD R4, -R6, R4 ;  /* 0x0000000406047221 */ /* 0x000fe20000000100 */
[----:B-1----:R-:W-:Y:S01]  /*0370*/  FMUL R15, R12, R15 ;  /* 0x0000000f0c0f7220 */ /* 0x002fe20000400000 */
[----:B---3--:R-:W-:-:S03]  /*0380*/  FMUL R14, R13, R14 ;  /* 0x0000000e0d0e7220 */ /* 0x008fc60000400000 */
[----:B------:R-:W-:Y:S01]  /*0390*/  FMUL R15, R4, R15 ;  /* 0x0000000f040f7220 */ /* 0x000fe20000400000 */
[----:B------:R-:W-:-:S03]  /*03a0*/  FMUL R14, R5, R14 ;  /* 0x0000000e050e7220 */ /* 0x000fc60000400000 */
[----:B--2---:R-:W-:Y:S01]  /*03b0*/  FFMA R8, R15, R10, R8 ;  /* 0x0000000a0f087223 */ /* 0x004fe20000000008 */
[----:B------:R-:W-:-:S04]  /*03c0*/  FFMA R9, R14, R11, R9 ;  /* 0x0000000b0e097223 */ /* 0x000fc80000000009 */
[----:B------:R-:W-:Y:S02]  /*03d0*/  FSETP.GEU.AND P1, PT, R8, RZ, PT ;  /* 0x000000ff0800720b */ /* 0x000fe40003f2e000 */
[C---:B------:R-:W-:Y:S01]  /*03e0*/  FSETP.GEU.AND P2, PT, R9.reuse, RZ, PT ;  /* 0x000000ff0900720b */ /* 0x040fe20003f4e000 */
[----:B0-----:R-:W-:Y:S01]  /*03f0*/  IMAD.WIDE R2, R0, 0x4, R2 ;  /* 0x0000000400027825 */ /* 0x001fe200078e0202 */
[----:B------:R-:W-:Y:S02]  /*0400*/  FSEL R8, R8, RZ, P1 ;  /* 0x000000ff08087208 */ /* 0x000fe40000800000 */
[----:B------:R-:W-:Y:S01]  /*0410*/  FSEL R9, R9, RZ, P2 ;  /* 0x000000ff09097208 */ /* 0x000fe20001000000 */
[----:B------:R-:W-:Y:S08]  /*0420*/  @P0 EXIT ;  /* 0x000000000000094d */ /* 0x000ff00003800000 */
[----:B------:R-:W-:Y:S01]  /*0430*/  STG.E.64 desc[UR4][R2.64], R8 ;  /* 0x0000000802007986 */ /* 0x000fe2000c101b04 */
[----:B------:R-:W-:Y:S05]  /*0440*/  EXIT ;  /* 0x000000000000794d */ /* 0x000fea0003800000 */
.L_x_0:
[----:B------:R-:W-:-:S00]  /*0450*/  BRA `(.L_x_0) ;  /* 0xfffffffc00fc7947 */ /* 0x000fc0000383ffff */
[----:B------:R-:W-:-:S00]  /*0460*/  NOP ;  /* 0x0000000000007918 */ /* 0x000fc00000000000 */
        /* <DEDUP_REMOVED lines=9> */
.L_x_1:


//--------------------- .nv.global.init           --------------------------
	.section	.nv.global.init,"aw",@progbits
.nv.global.init:
	.type		_$_str,@object
	.size		_$_str,(_$_str_$_2 - _$_str)
_$_str:
        /*0000*/ 	.byte	0x5f, 0x5f, 0x43, 0x55, 0x44, 0x41, 0x5f, 0x46, 0x54, 0x5a, 0x00
	.type		_$_str_$_2,@object
	.size		_$_str_$_2,(.L_1 - _$_str_$_2)
_$_str_$_2:
        /*000b*/ 	.byte	0x5f, 0x5f, 0x43, 0x55, 0x44, 0x41, 0x5f, 0x50, 0x52, 0x45, 0x43, 0x5f, 0x53, 0x51, 0x52, 0x54
        /*001b*/ 	.byte	0x00
.L_1:


//--------------------- .nv.constant0.triton_poi_fused__native_batch_norm_legit_no_training_relu_20 --------------------------
	.section	.nv.constant0.triton_poi_fused__native_batch_norm_legit_no_training_relu_20,"a",@progbits
	.sectionflags	@""
	.align	4
.nv.constant0.triton_poi_fused__native_batch_norm_legit_no_training_relu_20:
	.zero		580
